//
// Generated by NVIDIA NVVM Compiler
//
// Compiler Build ID: CL-36424714
// Cuda compilation tools, release 13.0, V13.0.88
// Based on NVVM 20.0.0
//

.version 9.0
.target sm_100
.address_size 64

	// .globl	_Z15reductionKernelPfS_
// _ZZ15reductionKernelPfS_E12share_memory has been demoted

.visible .entry _Z15reductionKernelPfS_(
	.param .u64 .ptr .align 1 _Z15reductionKernelPfS__param_0,
	.param .u64 .ptr .align 1 _Z15reductionKernelPfS__param_1
)
{
	.reg .pred 	%p<5>;
	.reg .b32 	%r<16>;
	.reg .b32 	%f<8>;
	.reg .b64 	%rd<11>;
	// demoted variable
	.shared .align 4 .b8 _ZZ15reductionKernelPfS_E12share_memory[32];
	ld.param.u64 	%rd2, [_Z15reductionKernelPfS__param_0];
	ld.param.u64 	%rd1, [_Z15reductionKernelPfS__param_1];
	cvta.to.global.u64 	%rd3, %rd2;
	mov.u32 	%r1, %ctaid.x;
	mov.u32 	%r15, %ntid.x;
	mul.lo.s32 	%r7, %r15, %r1;
	shl.b32 	%r8, %r7, 1;
	mov.u32 	%r3, %tid.x;
	add.s32 	%r9, %r8, %r3;
	mul.wide.s32 	%rd4, %r9, 4;
	add.s64 	%rd5, %rd3, %rd4;
	ld.global.f32 	%f1, [%rd5];
	add.s32 	%r10, %r9, %r15;
	mul.wide.u32 	%rd6, %r10, 4;
	add.s64 	%rd7, %rd3, %rd6;
	ld.global.f32 	%f2, [%rd7];
	add.f32 	%f3, %f1, %f2;
	shl.b32 	%r11, %r3, 2;
	mov.u32 	%r12, _ZZ15reductionKernelPfS_E12share_memory;
	add.s32 	%r4, %r12, %r11;
	st.shared.f32 	[%r4], %f3;
	bar.sync 	0;
	setp.lt.u32 	%p1, %r15, 2;
	@%p1 bra 	$L__BB0_4;
$L__BB0_1:
	shr.u32 	%r6, %r15, 1;
	setp.ge.u32 	%p2, %r3, %r6;
	@%p2 bra 	$L__BB0_3;
	shl.b32 	%r13, %r6, 2;
	add.s32 	%r14, %r4, %r13;
	ld.shared.f32 	%f4, [%r14];
	ld.shared.f32 	%f5, [%r4];
	add.f32 	%f6, %f4, %f5;
	st.shared.f32 	[%r4], %f6;
$L__BB0_3:
	bar.sync 	0;
	setp.gt.u32 	%p3, %r15, 3;
	mov.u32 	%r15, %r6;
	@%p3 bra 	$L__BB0_1;
$L__BB0_4:
	setp.ne.s32 	%p4, %r3, 0;
	@%p4 bra 	$L__BB0_6;
	ld.shared.f32 	%f7, [_ZZ15reductionKernelPfS_E12share_memory];
	cvta.to.global.u64 	%rd8, %rd1;
	mul.wide.u32 	%rd9, %r1, 4;
	add.s64 	%rd10, %rd8, %rd9;
	st.global.f32 	[%rd10], %f7;
$L__BB0_6:
	ret;

}
	// .globl	_Z25reductionPartialSumKernelPf
.visible .entry _Z25reductionPartialSumKernelPf(
	.param .u64 .ptr .align 1 _Z25reductionPartialSumKernelPf_param_0
)
{
	.reg .pred 	%p<2>;
	.reg .b32 	%r<7>;
	.reg .b32 	%f<7>;
	.reg .b64 	%rd<5>;

	ld.param.u64 	%rd2, [_Z25reductionPartialSumKernelPf_param_0];
	cvta.to.global.u64 	%rd3, %rd2;
	mov.u32 	%r1, %ctaid.x;
	mov.u32 	%r2, %ntid.x;
	mov.u32 	%r3, %tid.x;
	shl.b32 	%r4, %r3, 1;
	mad.lo.s32 	%r5, %r1, %r2, %r4;
	mul.wide.s32 	%rd4, %r5, 4;
	add.s64 	%rd1, %rd3, %rd4;
	ld.global.f32 	%f1, [%rd1];
	ld.global.f32 	%f2, [%rd1+4];
	add.f32 	%f3, %f1, %f2;
	st.global.f32 	[%rd1], %f3;
	bar.sync 	0;
	and.b32  	%r6, %r3, 1;
	setp.eq.b32 	%p1, %r6, 1;
	@%p1 bra 	$L__BB1_2;
	ld.global.f32 	%f4, [%rd1];
	ld.global.f32 	%f5, [%rd1+8];
	add.f32 	%f6, %f4, %f5;
	st.global.f32 	[%rd1], %f6;
$L__BB1_2:
	bar.sync 	0;
	ret;

}


// ===== COMPILED SASS (sm_100) =====

	.target	sm_100

	.elftype	@"ET_EXEC"


//--------------------- .note.nv.tkinfo           --------------------------
	.section	.note.nv.tkinfo,"",@"SHT_NOTE"
	.sectionflags	@"SHF_NOTE_NV_TKINFO"
	.tkinfo
        /*0018*/ 	.word	0x00000002
        /*0030*/ 	.string	""
        /*0030*/ 	.string	"ptxas"
        /*0030*/ 	.string	"Cuda compilation tools, release 13.0, V13.0.88"
        /*0030*/ 	.string	"Build cuda_13.0.r13.0/compiler.36424714_0"
        /*0030*/ 	.string	"-arch sm_100 -m 64 "



//--------------------- .note.nv.cuinfo           --------------------------
	.section	.note.nv.cuinfo,"",@"SHT_NOTE"
	.sectionflags	@"SHF_NOTE_NV_CUINFO"
        /*0018*/ 	.short	0x0002
        /*001a*/ 	.short	0x0064
        /*001c*/ 	.short	0x0082
	.zero		2


//--------------------- .nv.info                  --------------------------
	.section	.nv.info,"",@"SHT_CUDA_INFO"
	.align	4


	//----- nvinfo : EIATTR_REGCOUNT
	.align		4
        /*0000*/ 	.byte	0x04, 0x2f
        /*0002*/ 	.short	(.L_1 - .L_0)
	.align		4
.L_0:
        /*0004*/ 	.word	index@(_Z15reductionKernelPfS_)
        /*0008*/ 	.word	0x0000000e


	//----- nvinfo : EIATTR_FRAME_SIZE
	.align		4
.L_1:
        /*000c*/ 	.byte	0x04, 0x11
        /*000e*/ 	.short	(.L_3 - .L_2)
	.align		4
.L_2:
        /*0010*/ 	.word	index@(_Z15reductionKernelPfS_)
        /*0014*/ 	.word	0x00000000


	//----- nvinfo : EIATTR_REGCOUNT
	.align		4
.L_3:
        /*0018*/ 	.byte	0x04, 0x2f
        /*001a*/ 	.short	(.L_5 - .L_4)
	.align		4
.L_4:
        /*001c*/ 	.word	index@(_Z25reductionPartialSumKernelPf)
        /*0020*/ 	.word	0x00000008


	//----- nvinfo : EIATTR_FRAME_SIZE
	.align		4
.L_5:
        /*0024*/ 	.byte	0x04, 0x11
        /*0026*/ 	.short	(.L_7 - .L_6)
	.align		4
.L_6:
        /*0028*/ 	.word	index@(_Z25reductionPartialSumKernelPf)
        /*002c*/ 	.word	0x00000000


	//----- nvinfo : EIATTR_MIN_STACK_SIZE
	.align		4
.L_7:
        /*0030*/ 	.byte	0x04, 0x12
        /*0032*/ 	.short	(.L_9 - .L_8)
	.align		4
.L_8:
        /*0034*/ 	.word	index@(_Z25reductionPartialSumKernelPf)
        /*0038*/ 	.word	0x00000000


	//----- nvinfo : EIATTR_MIN_STACK_SIZE
	.align		4
.L_9:
        /*003c*/ 	.byte	0x04, 0x12
        /*003e*/ 	.short	(.L_11 - .L_10)
	.align		4
.L_10:
        /*0040*/ 	.word	index@(_Z15reductionKernelPfS_)
        /*0044*/ 	.word	0x00000000
.L_11:


//--------------------- .nv.compat                --------------------------
	.section	.nv.compat,"",@"SHT_CUDA_COMPAT_INFO"
	.align	4
        /*0000*/ 	.byte	0x02, 0x09, 0x00, 0x00, 0x02, 0x02, 0x01, 0x00, 0x02, 0x05, 0x05, 0x00, 0x03, 0x07, 0x01, 0x01
        /*0010*/ 	.byte	0x02, 0x03, 0x00, 0x00, 0x02, 0x06, 0x01, 0x00, 0x04, 0x0b, 0x08, 0x00, 0x09, 0x00, 0x00, 0x00
        /*0020*/ 	.byte	0x00, 0x00, 0x00, 0x00


//--------------------- .nv.info._Z25reductionPartialSumKernelPf --------------------------
	.section	.nv.info._Z25reductionPartialSumKernelPf,"",@"SHT_CUDA_INFO"
	.sectionflags	@""
	.align	4


	//----- nvinfo : EIATTR_CUDA_API_VERSION
	.align		4
        /*0000*/ 	.byte	0x04, 0x37
        /*0002*/ 	.short	(.L_13 - .L_12)
.L_12:
        /*0004*/ 	.word	0x00000082


	//----- nvinfo : EIATTR_KPARAM_INFO
	.align		4
.L_13:
        /*0008*/ 	.byte	0x04, 0x17
        /*000a*/ 	.short	(.L_15 - .L_14)
.L_14:
        /*000c*/ 	.word	0x00000000
        /*0010*/ 	.short	0x0000
        /*0012*/ 	.short	0x0000
        /*0014*/ 	.byte	0x00, 0xf5, 0x21, 0x00


	//----- nvinfo : EIATTR_SPARSE_MMA_MASK
	.align		4
.L_15:
        /*0018*/ 	.byte	0x03, 0x50
        /*001a*/ 	.short	0x0000


	//----- nvinfo : EIATTR_MAXREG_COUNT
	.align		4
        /*001c*/ 	.byte	0x03, 0x1b
        /*001e*/ 	.short	0x00ff


	//----- nvinfo : EIATTR_NUM_BARRIERS
	.align		4
        /*0020*/ 	.byte	0x02, 0x4c
        /*0022*/ 	.byte	0x01
	.zero		1


	//----- nvinfo : EIATTR_MERCURY_ISA_VERSION
	.align		4
        /*0024*/ 	.byte	0x03, 0x5f
        /*0026*/ 	.short	0x0101


	//----- nvinfo : EIATTR_VRC_CTA_INIT_COUNT
	.align		4
        /*0028*/ 	.byte	0x02, 0x4a
	.zero		1
	.zero		1


	//----- nvinfo : EIATTR_EXIT_INSTR_OFFSETS
	.align		4
        /*002c*/ 	.byte	0x04, 0x1c
        /*002e*/ 	.short	(.L_17 - .L_16)


	//   ....[0]....
.L_16:
        /*0030*/ 	.word	0x00000180


	//----- nvinfo : EIATTR_CRS_STACK_SIZE
	.align		4
.L_17:
        /*0034*/ 	.byte	0x04, 0x1e
        /*0036*/ 	.short	(.L_19 - .L_18)
.L_18:
        /*0038*/ 	.word	0x00000000


	//----- nvinfo : EIATTR_CBANK_PARAM_SIZE
	.align		4
.L_19:
        /*003c*/ 	.byte	0x03, 0x19
        /*003e*/ 	.short	0x0008


	//----- nvinfo : EIATTR_PARAM_CBANK
	.align		4
        /*0040*/ 	.byte	0x04, 0x0a
        /*0042*/ 	.short	(.L_21 - .L_20)
	.align		4
.L_20:
        /*0044*/ 	.word	index@(.nv.constant0._Z25reductionPartialSumKernelPf)
        /*0048*/ 	.short	0x0380
        /*004a*/ 	.short	0x0008


	//----- nvinfo : EIATTR_SW_WAR
	.align		4
.L_21:
        /*004c*/ 	.byte	0x04, 0x36
        /*004e*/ 	.short	(.L_23 - .L_22)
.L_22:
        /*0050*/ 	.word	0x00000008
.L_23:


//--------------------- .nv.info._Z15reductionKernelPfS_ --------------------------
	.section	.nv.info._Z15reductionKernelPfS_,"",@"SHT_CUDA_INFO"
	.sectionflags	@""
	.align	4


	//----- nvinfo : EIATTR_CUDA_API_VERSION
	.align		4
        /*0000*/ 	.byte	0x04, 0x37
        /*0002*/ 	.short	(.L_25 - .L_24)
.L_24:
        /*0004*/ 	.word	0x00000082


	//----- nvinfo : EIATTR_KPARAM_INFO
	.align		4
.L_25:
        /*0008*/ 	.byte	0x04, 0x17
        /*000a*/ 	.short	(.L_27 - .L_26)
.L_26:
        /*000c*/ 	.word	0x00000000
        /*0010*/ 	.short	0x0001
        /*0012*/ 	.short	0x0008
        /*0014*/ 	.byte	0x00, 0xf5, 0x21, 0x00


	//----- nvinfo : EIATTR_KPARAM_INFO
	.align		4
.L_27:
        /*0018*/ 	.byte	0x04, 0x17
        /*001a*/ 	.short	(.L_29 - .L_28)
.L_28:
        /*001c*/ 	.word	0x00000000
        /*0020*/ 	.short	0x0000
        /*0022*/ 	.short	0x0000
        /*0024*/ 	.byte	0x00, 0xf5, 0x21, 0x00


	//----- nvinfo : EIATTR_SPARSE_MMA_MASK
	.align		4
.L_29:
        /*0028*/ 	.byte	0x03, 0x50
        /*002a*/ 	.short	0x0000


	//----- nvinfo : EIATTR_MAXREG_COUNT
	.align		4
        /*002c*/ 	.byte	0x03, 0x1b
        /*002e*/ 	.short	0x00ff


	//----- nvinfo : EIATTR_NUM_BARRIERS
	.align		4
        /*0030*/ 	.byte	0x02, 0x4c
        /*0032*/ 	.byte	0x01
	.zero		1


	//----- nvinfo : EIATTR_MERCURY_ISA_VERSION
	.align		4
        /*0034*/ 	.byte	0x03, 0x5f
        /*0036*/ 	.short	0x0101


	//----- nvinfo : EIATTR_VRC_CTA_INIT_COUNT
	.align		4
        /*0038*/ 	.byte	0x02, 0x4a
	.zero		1
	.zero		1


	//----- nvinfo : EIATTR_EXIT_INSTR_OFFSETS
	.align		4
        /*003c*/ 	.byte	0x04, 0x1c
        /*003e*/ 	.short	(.L_31 - .L_30)


	//   ....[0]....
.L_30:
        /*0040*/ 	.word	0x00000230


	//   ....[1]....
        /*0044*/ 	.word	0x000002b0


	//----- nvinfo : EIATTR_CBANK_PARAM_SIZE
	.align		4
.L_31:
        /*0048*/ 	.byte	0x03, 0x19
        /*004a*/ 	.short	0x0010


	//----- nvinfo : EIATTR_PARAM_CBANK
	.align		4
        /*004c*/ 	.byte	0x04, 0x0a
        /*004e*/ 	.short	(.L_33 - .L_32)
	.align		4
.L_32:
        /*0050*/ 	.word	index@(.nv.constant0._Z15reductionKernelPfS_)
        /*0054*/ 	.short	0x0380
        /*0056*/ 	.short	0x0010


	//----- nvinfo : EIATTR_SW_WAR
	.align		4
.L_33:
        /*0058*/ 	.byte	0x04, 0x36
        /*005a*/ 	.short	(.L_35 - .L_34)
.L_34:
        /*005c*/ 	.word	0x00000008
.L_35:


//--------------------- .nv.callgraph             --------------------------
	.section	.nv.callgraph,"",@"SHT_CUDA_CALLGRAPH"
	.align	4
	.sectionentsize	8
	.align		4
        /*0000*/ 	.word	0x00000000
	.align		4
        /*0004*/ 	.word	0xffffffff
	.align		4
        /*0008*/ 	.word	0x00000000
	.align		4
        /*000c*/ 	.word	0xfffffffe
	.align		4
        /*0010*/ 	.word	0x00000000
	.align		4
        /*0014*/ 	.word	0xfffffffd
	.align		4
        /*0018*/ 	.word	0x00000000
	.align		4
        /*001c*/ 	.word	0xfffffffc


//--------------------- .text._Z25reductionPartialSumKernelPf --------------------------
	.section	.text._Z25reductionPartialSumKernelPf,"ax",@progbits
	.align	128
        .global         _Z25reductionPartialSumKernelPf
        .type           _Z25reductionPartialSumKernelPf,@function
        .size           _Z25reductionPartialSumKernelPf,(.L_x_6 - _Z25reductionPartialSumKernelPf)
        .other          _Z25reductionPartialSumKernelPf,@"STO_CUDA_ENTRY STV_DEFAULT"
_Z25reductionPartialSumKernelPf:
.text._Z25reductionPartialSumKernelPf:
[----:B------:R-:W-:Y:S01]  /*0000*/  LDC R1, c[0x0][0x37c] ;  /* 0x0000df00ff017b82 */ /* 0x000fe20000000800 */
[----:B------:R-:W0:Y:S07]  /*0010*/  S2R R4, SR_TID.X ;  /* 0x0000000000047919 */ /* 0x000e2e0000002100 */
[----:B------:R-:W1:Y:S01]  /*0020*/  S2UR UR6, SR_CTAID.X ;  /* 0x00000000000679c3 */ /* 0x000e620000002500 */
[----:B------:R-:W2:Y:S07]  /*0030*/  LDCU.64 UR4, c[0x0][0x358] ;  /* 0x00006b00ff0477ac */ /* 0x000eae0008000a00 */
[----:B------:R-:W1:Y:S08]  /*0040*/  LDC R5, c[0x0][0x360] ;  /* 0x0000d800ff057b82 */ /* 0x000e700000000800 */
[----:B------:R-:W3:Y:S01]  /*0050*/  LDC.64 R2, c[0x0][0x380] ;  /* 0x0000e000ff027b82 */ /* 0x000ee20000000a00 */
[----:B0-----:R-:W-:-:S05]  /*0060*/  SHF.L.U32 R0, R4, 0x1, RZ ;  /* 0x0000000104007819 */ /* 0x001fca00000006ff */
[----:B-1----:R-:W-:-:S04]  /*0070*/  IMAD R5, R5, UR6, R0 ;  /* 0x0000000605057c24 */ /* 0x002fc8000f8e0200 */
[----:B---3--:R-:W-:-:S05]  /*0080*/  IMAD.WIDE R2, R5, 0x4, R2 ;  /* 0x0000000405027825 */ /* 0x008fca00078e0202 */
[----:B--2---:R-:W2:Y:S04]  /*0090*/  LDG.E R0, desc[UR4][R2.64] ;  /* 0x0000000402007981 */ /* 0x004ea8000c1e1900 */
[----:B------:R-:W2:Y:S01]  /*00a0*/  LDG.E R5, desc[UR4][R2.64+0x4] ;  /* 0x0000040402057981 */ /* 0x000ea2000c1e1900 */
[----:B------:R-:W-:Y:S01]  /*00b0*/  LOP3.LUT R4, R4, 0x1, RZ, 0xc0, !PT ;  /* 0x0000000104047812 */ /* 0x000fe200078ec0ff */
[----:B------:R-:W-:Y:S03]  /*00c0*/  BSSY.RECONVERGENT B0, `(.L_x_0) ;  /* 0x000000a000007945 */ /* 0x000fe60003800200 */
[----:B------:R-:W-:Y:S01]  /*00d0*/  ISETP.NE.U32.AND P0, PT, R4, 0x1, PT ;  /* 0x000000010400780c */ /* 0x000fe20003f05070 */
[----:B--2---:R-:W-:-:S05]  /*00e0*/  FADD R5, R0, R5 ;  /* 0x0000000500057221 */ /* 0x004fca0000000000 */
[----:B------:R0:W-:Y:S01]  /*00f0*/  STG.E desc[UR4][R2.64], R5 ;  /* 0x0000000502007986 */ /* 0x0001e2000c101904 */
[----:B------:R-:W-:Y:S06]  /*0100*/  BAR.SYNC.DEFER_BLOCKING 0x0 ;  /* 0x0000000000007b1d */ /* 0x000fec0000010000 */
[----:B------:R-:W-:Y:S05]  /*0110*/  @!P0 BRA `(.L_x_1) ;  /* 0x0000000000108947 */ /* 0x000fea0003800000 */
[----:B------:R-:W2:Y:S04]  /*0120*/  LDG.E R0, desc[UR4][R2.64] ;  /* 0x0000000402007981 */ /* 0x000ea8000c1e1900 */
[----:B0-----:R-:W2:Y:S02]  /*0130*/  LDG.E R5, desc[UR4][R2.64+0x8] ;  /* 0x0000080402057981 */ /* 0x001ea4000c1e1900 */
[----:B--2---:R-:W-:-:S05]  /*0140*/  FADD R5, R0, R5 ;  /* 0x0000000500057221 */ /* 0x004fca0000000000 */
[----:B------:R1:W-:Y:S02]  /*0150*/  STG.E desc[UR4][R2.64], R5 ;  /* 0x0000000502007986 */ /* 0x0003e4000c101904 */
.L_x_1:
[----:B------:R-:W-:Y:S05]  /*0160*/  BSYNC.RECONVERGENT B0 ;  /* 0x0000000000007941 */ /* 0x000fea0003800200 */
.L_x_0:
[----:B------:R-:W-:Y:S06]  /*0170*/  BAR.SYNC.DEFER_BLOCKING 0x0 ;  /* 0x0000000000007b1d */ /* 0x000fec0000010000 */
[----:B------:R-:W-:Y:S05]  /*0180*/  EXIT ;  /* 0x000000000000794d */ /* 0x000fea0003800000 */
.L_x_2:
[----:B------:R-:W-:-:S00]  /*0190*/  BRA `(.L_x_2) ;  /* 0xfffffffc00fc7947 */ /* 0x000fc0000383ffff */
[----:B------:R-:W-:-:S00]  /*01a0*/  NOP ;  /* 0x0000000000007918 */ /* 0x000fc00000000000 */
        /* <DEDUP_REMOVED lines=13> */
.L_x_6:


//--------------------- .text._Z15reductionKernelPfS_ --------------------------
	.section	.text._Z15reductionKernelPfS_,"ax",@progbits
	.align	128
        .global         _Z15reductionKernelPfS_
        .type           _Z15reductionKernelPfS_,@function
        .size           _Z15reductionKernelPfS_,(.L_x_7 - _Z15reductionKernelPfS_)
        .other          _Z15reductionKernelPfS_,@"STO_CUDA_ENTRY STV_DEFAULT"
_Z15reductionKernelPfS_:
.text._Z15reductionKernelPfS_:
[----:B------:R-:W-:Y:S01]  /*0000*/  LDC R1, c[0x0][0x37c] ;  /* 0x0000df00ff017b82 */ /* 0x000fe20000000800 */
[----:B------:R-:W0:Y:S01]  /*0010*/  S2R R9, SR_CTAID.X ;  /* 0x0000000000097919 */ /* 0x000e220000002500 */
[----:B------:R-:W0:Y:S06]  /*0020*/  LDCU UR8, c[0x0][0x360] ;  /* 0x00006c00ff0877ac */ /* 0x000e2c0008000800 */
[----:B------:R-:W1:Y:S01]  /*0030*/  LDC.64 R4, c[0x0][0x380] ;  /* 0x0000e000ff047b82 */ /* 0x000e620000000a00 */
[----:B------:R-:W2:Y:S01]  /*0040*/  S2R R11, SR_TID.X ;  /* 0x00000000000b7919 */ /* 0x000ea20000002100 */
[----:B------:R-:W3:Y:S01]  /*0050*/  LDCU.64 UR6, c[0x0][0x358] ;  /* 0x00006b00ff0677ac */ /* 0x000ee20008000a00 */
[----:B0-----:R-:W-:-:S05]  /*0060*/  IMAD R0, R9, UR8, RZ ;  /* 0x0000000809007c24 */ /* 0x001fca000f8e02ff */
[----:B--2---:R-:W-:-:S04]  /*0070*/  LEA R3, R0, R11, 0x1 ;  /* 0x0000000b00037211 */ /* 0x004fc800078e08ff */
[C---:B------:R-:W-:Y:S01]  /*0080*/  IADD3 R7, PT, PT, R3.reuse, UR8, RZ ;  /* 0x0000000803077c10 */ /* 0x040fe2000fffe0ff */
[----:B-1----:R-:W-:-:S04]  /*0090*/  IMAD.WIDE R2, R3, 0x4, R4 ;  /* 0x0000000403027825 */ /* 0x002fc800078e0204 */
[----:B------:R-:W-:Y:S02]  /*00a0*/  IMAD.WIDE.U32 R4, R7, 0x4, R4 ;  /* 0x0000000407047825 */ /* 0x000fe400078e0004 */
[----:B---3--:R-:W2:Y:S04]  /*00b0*/  LDG.E R2, desc[UR6][R2.64] ;  /* 0x0000000602027981 */ /* 0x008ea8000c1e1900 */
[----:B------:R-:W2:Y:S01]  /*00c0*/  LDG.E R5, desc[UR6][R4.64] ;  /* 0x0000000604057981 */ /* 0x000ea2000c1e1900 */
[----:B------:R-:W0:Y:S01]  /*00d0*/  S2UR UR5, SR_CgaCtaId ;  /* 0x00000000000579c3 */ /* 0x000e220000008800 */
[----:B------:R-:W-:Y:S01]  /*00e0*/  UMOV UR4, 0x400 ;  /* 0x0000040000047882 */ /* 0x000fe20000000000 */
[----:B------:R-:W-:Y:S01]  /*00f0*/  UISETP.GE.U32.AND UP0, UPT, UR8, 0x2, UPT ;  /* 0x000000020800788c */ /* 0x000fe2000bf06070 */
[----:B------:R-:W-:Y:S01]  /*0100*/  ISETP.NE.AND P0, PT, R11, RZ, PT ;  /* 0x000000ff0b00720c */ /* 0x000fe20003f05270 */
[----:B0-----:R-:W-:-:S06]  /*0110*/  ULEA UR4, UR5, UR4, 0x18 ;  /* 0x0000000405047291 */ /* 0x001fcc000f8ec0ff */
[----:B------:R-:W-:Y:S01]  /*0120*/  LEA R7, R11, UR4, 0x2 ;  /* 0x000000040b077c11 */ /* 0x000fe2000f8e10ff */
[----:B--2---:R-:W-:-:S05]  /*0130*/  FADD R0, R2, R5 ;  /* 0x0000000502007221 */ /* 0x004fca0000000000 */
[----:B------:R0:W-:Y:S01]  /*0140*/  STS [R7], R0 ;  /* 0x0000000007007388 */ /* 0x0001e20000000800 */
[----:B------:R-:W-:Y:S06]  /*0150*/  BAR.SYNC.DEFER_BLOCKING 0x0 ;  /* 0x0000000000007b1d */ /* 0x000fec0000010000 */
[----:B------:R-:W-:Y:S05]  /*0160*/  BRA.U !UP0, `(.L_x_3) ;  /* 0x0000000108307547 */ /* 0x000fea000b800000 */
[----:B0-----:R-:W-:-:S07]  /*0170*/  IMAD.U32 R0, RZ, RZ, UR8 ;  /* 0x00000008ff007e24 */ /* 0x001fce000f8e00ff */
.L_x_4:
[----:B------:R-:W-:-:S04]  /*0180*/  SHF.R.U32.HI R6, RZ, 0x1, R0 ;  /* 0x00000001ff067819 */ /* 0x000fc80000011600 */
[----:B------:R-:W-:-:S13]  /*0190*/  ISETP.GE.U32.AND P1, PT, R11, R6, PT ;  /* 0x000000060b00720c */ /* 0x000fda0003f26070 */
[----:B------:R-:W-:Y:S01]  /*01a0*/  @!P1 LEA R2, R6, R7, 0x2 ;  /* 0x0000000706029211 */ /* 0x000fe200078e10ff */
[----:B------:R-:W-:Y:S05]  /*01b0*/  @!P1 LDS R3, [R7] ;  /* 0x0000000007039984 */ /* 0x000fea0000000800 */
[----:B------:R-:W0:Y:S02]  /*01c0*/  @!P1 LDS R2, [R2] ;  /* 0x0000000002029984 */ /* 0x000e240000000800 */
[----:B0-----:R-:W-:-:S05]  /*01d0*/  @!P1 FADD R4, R2, R3 ;  /* 0x0000000302049221 */ /* 0x001fca0000000000 */
[----:B------:R1:W-:Y:S01]  /*01e0*/  @!P1 STS [R7], R4 ;  /* 0x0000000407009388 */ /* 0x0003e20000000800 */
[----:B------:R-:W-:Y:S01]  /*01f0*/  BAR.SYNC.DEFER_BLOCKING 0x0 ;  /* 0x0000000000007b1d */ /* 0x000fe20000010000 */
[----:B------:R-:W-:Y:S01]  /*0200*/  ISETP.GT.U32.AND P1, PT, R0, 0x3, PT ;  /* 0x000000030000780c */ /* 0x000fe20003f24070 */
[----:B------:R-:W-:-:S12]  /*0210*/  IMAD.MOV.U32 R0, RZ, RZ, R6 ;  /* 0x000000ffff007224 */ /* 0x000fd800078e0006 */
[----:B-1----:R-:W-:Y:S05]  /*0220*/  @P1 BRA `(.L_x_4) ;  /* 0xfffffffc00d41947 */ /* 0x002fea000383ffff */
.L_x_3:
[----:B------:R-:W-:Y:S05]  /*0230*/  @P0 EXIT ;  /* 0x000000000000094d */ /* 0x000fea0003800000 */
[----:B------:R-:W1:Y:S01]  /*0240*/  S2UR UR5, SR_CgaCtaId ;  /* 0x00000000000579c3 */ /* 0x000e620000008800 */
[----:B------:R-:W-:-:S07]  /*0250*/  UMOV UR4, 0x400 ;  /* 0x0000040000047882 */ /* 0x000fce0000000000 */
[----:B------:R-:W2:Y:S01]  /*0260*/  LDC.64 R2, c[0x0][0x388] ;  /* 0x0000e200ff027b82 */ /* 0x000ea20000000a00 */
[----:B-1----:R-:W-:Y:S01]  /*0270*/  ULEA UR4, UR5, UR4, 0x18 ;  /* 0x0000000405047291 */ /* 0x002fe2000f8ec0ff */
[----:B--2---:R-:W-:-:S08]  /*0280*/  IMAD.WIDE.U32 R2, R9, 0x4, R2 ;  /* 0x0000000409027825 */ /* 0x004fd000078e0002 */
[----:B------:R-:W1:Y:S04]  /*0290*/  LDS R5, [UR4] ;  /* 0x00000004ff057984 */ /* 0x000e680008000800 */
[----:B-1----:R-:W-:Y:S01]  /*02a0*/  STG.E desc[UR6][R2.64], R5 ;  /* 0x0000000502007986 */ /* 0x002fe2000c101906 */
[----:B------:R-:W-:Y:S05]  /*02b0*/  EXIT ;  /* 0x000000000000794d */ /* 0x000fea0003800000 */
.L_x_5:
        /* <DEDUP_REMOVED lines=12> */
.L_x_7:


//--------------------- .nv.shared.reserved.0     --------------------------
	.section	.nv.shared.reserved.0,"aw",@nobits
	.weak		__nv_reservedSMEM_offset_0_alias
	.size		__nv_reservedSMEM_offset_0_alias, 0, 64
	.other		__nv_reservedSMEM_offset_0_alias,@"STO_CUDA_RESERVED_SHARED STV_DEFAULT"
__nv_reservedSMEM_offset_0_alias:
	.zero		0
	.zero		64


//--------------------- .nv.shared._Z15reductionKernelPfS_ --------------------------
	.section	.nv.shared._Z15reductionKernelPfS_,"aw",@nobits
	.sectionflags	@""
	.align	4
.nv.shared._Z15reductionKernelPfS_:
	.zero		1056


//--------------------- .nv.constant0._Z25reductionPartialSumKernelPf --------------------------
	.section	.nv.constant0._Z25reductionPartialSumKernelPf,"a",@progbits
	.sectionflags	@""
	.align	4
.nv.constant0._Z25reductionPartialSumKernelPf:
	.zero		904


//--------------------- .nv.constant0._Z15reductionKernelPfS_ --------------------------
	.section	.nv.constant0._Z15reductionKernelPfS_,"a",@progbits
	.sectionflags	@""
	.align	4
.nv.constant0._Z15reductionKernelPfS_:
	.zero		912


//--------------------- SYMBOLS --------------------------

	.type		.nv.reservedSmem.offset0,@object
	.size		.nv.reservedSmem.offset0,0x4
	.type		.nv.reservedSmem.cap,@object
	.size		.nv.reservedSmem.cap,0x4
